//
// Generated by NVIDIA NVVM Compiler
//
// Compiler Build ID: CL-36424714
// Cuda compilation tools, release 13.0, V13.0.88
// Based on NVVM 20.0.0
//

.version 9.0
.target sm_100
.address_size 64

	// .globl	_Z10apspKerneliiPi

.visible .entry _Z10apspKerneliiPi(
	.param .u32 _Z10apspKerneliiPi_param_0,
	.param .u32 _Z10apspKerneliiPi_param_1,
	.param .u64 .ptr .align 1 _Z10apspKerneliiPi_param_2
)
{
	.reg .pred 	%p<7>;
	.reg .b32 	%r<17>;
	.reg .b64 	%rd<9>;

	ld.param.u32 	%r5, [_Z10apspKerneliiPi_param_0];
	ld.param.u32 	%r6, [_Z10apspKerneliiPi_param_1];
	ld.param.u64 	%rd3, [_Z10apspKerneliiPi_param_2];
	cvta.to.global.u64 	%rd1, %rd3;
	mov.u32 	%r7, %ctaid.x;
	shl.b32 	%r8, %r7, 8;
	mov.u32 	%r9, %tid.x;
	add.s32 	%r1, %r8, %r9;
	div.s32 	%r10, %r1, %r5;
	mad.lo.s32 	%r11, %r10, %r5, %r6;
	sub.s32 	%r12, %r6, %r10;
	mad.lo.s32 	%r13, %r12, %r5, %r1;
	mul.wide.s32 	%rd4, %r11, 4;
	add.s64 	%rd5, %rd1, %rd4;
	ld.global.u32 	%r2, [%rd5];
	mul.wide.s32 	%rd6, %r13, 4;
	add.s64 	%rd7, %rd1, %rd6;
	ld.global.u32 	%r14, [%rd7];
	setp.eq.s32 	%p1, %r2, -1;
	setp.eq.s32 	%p2, %r14, -1;
	or.pred  	%p3, %p1, %p2;
	@%p3 bra 	$L__BB0_3;
	add.s32 	%r4, %r14, %r2;
	mul.wide.s32 	%rd8, %r1, 4;
	add.s64 	%rd2, %rd1, %rd8;
	ld.global.u32 	%r15, [%rd2];
	setp.ne.s32 	%p4, %r15, -1;
	setp.le.s32 	%p5, %r15, %r4;
	and.pred  	%p6, %p4, %p5;
	@%p6 bra 	$L__BB0_3;
	st.global.u32 	[%rd2], %r4;
$L__BB0_3:
	ret;

}


// ===== COMPILED SASS (sm_100) =====

	.target	sm_100

	.elftype	@"ET_EXEC"


//--------------------- .note.nv.tkinfo           --------------------------
	.section	.note.nv.tkinfo,"",@"SHT_NOTE"
	.sectionflags	@"SHF_NOTE_NV_TKINFO"
	.tkinfo
        /*0018*/ 	.word	0x00000002
        /*0030*/ 	.string	""
        /*0030*/ 	.string	"ptxas"
        /*0030*/ 	.string	"Cuda compilation tools, release 13.0, V13.0.88"
        /*0030*/ 	.string	"Build cuda_13.0.r13.0/compiler.36424714_0"
        /*0030*/ 	.string	"-arch sm_100 -m 64 "



//--------------------- .note.nv.cuinfo           --------------------------
	.section	.note.nv.cuinfo,"",@"SHT_NOTE"
	.sectionflags	@"SHF_NOTE_NV_CUINFO"
        /*0018*/ 	.short	0x0002
        /*001a*/ 	.short	0x0064
        /*001c*/ 	.short	0x0082
	.zero		2


//--------------------- .nv.info                  --------------------------
	.section	.nv.info,"",@"SHT_CUDA_INFO"
	.align	4


	//----- nvinfo : EIATTR_REGCOUNT
	.align		4
        /*0000*/ 	.byte	0x04, 0x2f
        /*0002*/ 	.short	(.L_1 - .L_0)
	.align		4
.L_0:
        /*0004*/ 	.word	index@(_Z10apspKerneliiPi)
        /*0008*/ 	.word	0x0000000c


	//----- nvinfo : EIATTR_FRAME_SIZE
	.align		4
.L_1:
        /*000c*/ 	.byte	0x04, 0x11
        /*000e*/ 	.short	(.L_3 - .L_2)
	.align		4
.L_2:
        /*0010*/ 	.word	index@(_Z10apspKerneliiPi)
        /*0014*/ 	.word	0x00000000


	//----- nvinfo : EIATTR_MIN_STACK_SIZE
	.align		4
.L_3:
        /*0018*/ 	.byte	0x04, 0x12
        /*001a*/ 	.short	(.L_5 - .L_4)
	.align		4
.L_4:
        /*001c*/ 	.word	index@(_Z10apspKerneliiPi)
        /*0020*/ 	.word	0x00000000
.L_5:


//--------------------- .nv.compat                --------------------------
	.section	.nv.compat,"",@"SHT_CUDA_COMPAT_INFO"
	.align	4
        /*0000*/ 	.byte	0x02, 0x09, 0x00, 0x00, 0x02, 0x02, 0x01, 0x00, 0x02, 0x05, 0x05, 0x00, 0x03, 0x07, 0x01, 0x01
        /*0010*/ 	.byte	0x02, 0x03, 0x00, 0x00, 0x02, 0x06, 0x01, 0x00, 0x04, 0x0b, 0x08, 0x00, 0x09, 0x00, 0x00, 0x00
        /*0020*/ 	.byte	0x00, 0x00, 0x00, 0x00


//--------------------- .nv.info._Z10apspKerneliiPi --------------------------
	.section	.nv.info._Z10apspKerneliiPi,"",@"SHT_CUDA_INFO"
	.sectionflags	@""
	.align	4


	//----- nvinfo : EIATTR_CUDA_API_VERSION
	.align		4
        /*0000*/ 	.byte	0x04, 0x37
        /*0002*/ 	.short	(.L_7 - .L_6)
.L_6:
        /*0004*/ 	.word	0x00000082


	//----- nvinfo : EIATTR_KPARAM_INFO
	.align		4
.L_7:
        /*0008*/ 	.byte	0x04, 0x17
        /*000a*/ 	.short	(.L_9 - .L_8)
.L_8:
        /*000c*/ 	.word	0x00000000
        /*0010*/ 	.short	0x0002
        /*0012*/ 	.short	0x0008
        /*0014*/ 	.byte	0x00, 0xf5, 0x21, 0x00


	//----- nvinfo : EIATTR_KPARAM_INFO
	.align		4
.L_9:
        /*0018*/ 	.byte	0x04, 0x17
        /*001a*/ 	.short	(.L_11 - .L_10)
.L_10:
        /*001c*/ 	.word	0x00000000
        /*0020*/ 	.short	0x0001
        /*0022*/ 	.short	0x0004
        /*0024*/ 	.byte	0x00, 0xf0, 0x11, 0x00


	//----- nvinfo : EIATTR_KPARAM_INFO
	.align		4
.L_11:
        /*0028*/ 	.byte	0x04, 0x17
        /*002a*/ 	.short	(.L_13 - .L_12)
.L_12:
        /*002c*/ 	.word	0x00000000
        /*0030*/ 	.short	0x0000
        /*0032*/ 	.short	0x0000
        /*0034*/ 	.byte	0x00, 0xf0, 0x11, 0x00


	//----- nvinfo : EIATTR_SPARSE_MMA_MASK
	.align		4
.L_13:
        /*0038*/ 	.byte	0x03, 0x50
        /*003a*/ 	.short	0x0000


	//----- nvinfo : EIATTR_MAXREG_COUNT
	.align		4
        /*003c*/ 	.byte	0x03, 0x1b
        /*003e*/ 	.short	0x00ff


	//----- nvinfo : EIATTR_MERCURY_ISA_VERSION
	.align		4
        /*0040*/ 	.byte	0x03, 0x5f
        /*0042*/ 	.short	0x0101


	//----- nvinfo : EIATTR_VRC_CTA_INIT_COUNT
	.align		4
        /*0044*/ 	.byte	0x02, 0x4a
	.zero		1
	.zero		1


	//----- nvinfo : EIATTR_EXIT_INSTR_OFFSETS
	.align		4
        /*0048*/ 	.byte	0x04, 0x1c
        /*004a*/ 	.short	(.L_15 - .L_14)


	//   ....[0]....
.L_14:
        /*004c*/ 	.word	0x00000280


	//   ....[1]....
        /*0050*/ 	.word	0x000002e0


	//   ....[2]....
        /*0054*/ 	.word	0x00000300


	//----- nvinfo : EIATTR_CBANK_PARAM_SIZE
	.align		4
.L_15:
        /*0058*/ 	.byte	0x03, 0x19
        /*005a*/ 	.short	0x0010


	//----- nvinfo : EIATTR_PARAM_CBANK
	.align		4
        /*005c*/ 	.byte	0x04, 0x0a
        /*005e*/ 	.short	(.L_17 - .L_16)
	.align		4
.L_16:
        /*0060*/ 	.word	index@(.nv.constant0._Z10apspKerneliiPi)
        /*0064*/ 	.short	0x0380
        /*0066*/ 	.short	0x0010


	//----- nvinfo : EIATTR_SW_WAR
	.align		4
.L_17:
        /*0068*/ 	.byte	0x04, 0x36
        /*006a*/ 	.short	(.L_19 - .L_18)
.L_18:
        /*006c*/ 	.word	0x00000008
.L_19:


//--------------------- .nv.callgraph             --------------------------
	.section	.nv.callgraph,"",@"SHT_CUDA_CALLGRAPH"
	.align	4
	.sectionentsize	8
	.align		4
        /*0000*/ 	.word	0x00000000
	.align		4
        /*0004*/ 	.word	0xffffffff
	.align		4
        /*0008*/ 	.word	0x00000000
	.align		4
        /*000c*/ 	.word	0xfffffffe
	.align		4
        /*0010*/ 	.word	0x00000000
	.align		4
        /*0014*/ 	.word	0xfffffffd
	.align		4
        /*0018*/ 	.word	0x00000000
	.align		4
        /*001c*/ 	.word	0xfffffffc


//--------------------- .text._Z10apspKerneliiPi  --------------------------
	.section	.text._Z10apspKerneliiPi,"ax",@progbits
	.align	128
        .global         _Z10apspKerneliiPi
        .type           _Z10apspKerneliiPi,@function
        .size           _Z10apspKerneliiPi,(.L_x_1 - _Z10apspKerneliiPi)
        .other          _Z10apspKerneliiPi,@"STO_CUDA_ENTRY STV_DEFAULT"
_Z10apspKerneliiPi:
.text._Z10apspKerneliiPi:
[----:B------:R-:W-:Y:S08]  /*0000*/  LDC R1, c[0x0][0x37c] ;  /* 0x0000df00ff017b82 */ /* 0x000ff00000000800 */
[----:B------:R-:W0:Y:S01]  /*0010*/  LDC R8, c[0x0][0x380] ;  /* 0x0000e000ff087b82 */ /* 0x000e220000000800 */
[----:B------:R-:W1:Y:S01]  /*0020*/  S2R R9, SR_CTAID.X ;  /* 0x0000000000097919 */ /* 0x000e620000002500 */
[----:B------:R-:W2:Y:S01]  /*0030*/  LDCU UR6, c[0x0][0x384] ;  /* 0x00007080ff0677ac */ /* 0x000ea20008000800 */
[----:B------:R-:W1:Y:S01]  /*0040*/  S2R R4, SR_TID.X ;  /* 0x0000000000047919 */ /* 0x000e620000002100 */
[----:B------:R-:W3:Y:S01]  /*0050*/  LDCU.64 UR4, c[0x0][0x358] ;  /* 0x00006b00ff0477ac */ /* 0x000ee20008000a00 */
[----:B0-----:R-:W-:-:S04]  /*0060*/  IABS R5, R8 ;  /* 0x0000000800057213 */ /* 0x001fc80000000000 */
[----:B------:R-:W0:Y:S01]  /*0070*/  I2F.RP R0, R5 ;  /* 0x0000000500007306 */ /* 0x000e220000209400 */
[----:B-1----:R-:W-:-:S07]  /*0080*/  LEA R9, R9, R4, 0x8 ;  /* 0x0000000409097211 */ /* 0x002fce00078e40ff */
[----:B0-----:R-:W0:Y:S02]  /*0090*/  MUFU.RCP R0, R0 ;  /* 0x0000000000007308 */ /* 0x001e240000001000 */
[----:B0-----:R-:W-:Y:S01]  /*00a0*/  VIADD R2, R0, 0xffffffe ;  /* 0x0ffffffe00027836 */ /* 0x001fe20000000000 */
[----:B------:R-:W-:-:S05]  /*00b0*/  IABS R0, R9 ;  /* 0x0000000900007213 */ /* 0x000fca0000000000 */
[----:B------:R0:W1:Y:S02]  /*00c0*/  F2I.FTZ.U32.TRUNC.NTZ R3, R2 ;  /* 0x0000000200037305 */ /* 0x000064000021f000 */
[----:B0-----:R-:W-:Y:S02]  /*00d0*/  IMAD.MOV.U32 R2, RZ, RZ, RZ ;  /* 0x000000ffff027224 */ /* 0x001fe400078e00ff */
[----:B-1----:R-:W-:-:S04]  /*00e0*/  IMAD.MOV R6, RZ, RZ, -R3 ;  /* 0x000000ffff067224 */ /* 0x002fc800078e0a03 */
[----:B------:R-:W-:-:S04]  /*00f0*/  IMAD R7, R6, R5, RZ ;  /* 0x0000000506077224 */ /* 0x000fc800078e02ff */
[----:B------:R-:W-:Y:S02]  /*0100*/  IMAD.HI.U32 R3, R3, R7, R2 ;  /* 0x0000000703037227 */ /* 0x000fe400078e0002 */
[----:B------:R-:W0:Y:S04]  /*0110*/  LDC.64 R6, c[0x0][0x388] ;  /* 0x0000e200ff067b82 */ /* 0x000e280000000a00 */
[----:B------:R-:W-:-:S04]  /*0120*/  IMAD.HI.U32 R3, R3, R0, RZ ;  /* 0x0000000003037227 */ /* 0x000fc800078e00ff */
[----:B------:R-:W-:-:S04]  /*0130*/  IMAD.MOV R4, RZ, RZ, -R3 ;  /* 0x000000ffff047224 */ /* 0x000fc800078e0a03 */
[----:B------:R-:W-:-:S05]  /*0140*/  IMAD R0, R5, R4, R0 ;  /* 0x0000000405007224 */ /* 0x000fca00078e0200 */
[----:B------:R-:W-:-:S13]  /*0150*/  ISETP.GT.U32.AND P2, PT, R5, R0, PT ;  /* 0x000000000500720c */ /* 0x000fda0003f44070 */
[-C--:B------:R-:W-:Y:S01]  /*0160*/  @!P2 IADD3 R0, PT, PT, R0, -R5.reuse, RZ ;  /* 0x800000050000a210 */ /* 0x080fe20007ffe0ff */
[----:B------:R-:W-:Y:S01]  /*0170*/  @!P2 VIADD R3, R3, 0x1 ;  /* 0x000000010303a836 */ /* 0x000fe20000000000 */
[----:B------:R-:W-:Y:S02]  /*0180*/  ISETP.NE.AND P2, PT, R8, RZ, PT ;  /* 0x000000ff0800720c */ /* 0x000fe40003f45270 */
[----:B------:R-:W-:Y:S02]  /*0190*/  ISETP.GE.U32.AND P0, PT, R0, R5, PT ;  /* 0x000000050000720c */ /* 0x000fe40003f06070 */
[----:B------:R-:W-:-:S04]  /*01a0*/  LOP3.LUT R0, R9, R8, RZ, 0x3c, !PT ;  /* 0x0000000809007212 */ /* 0x000fc800078e3cff */
[----:B------:R-:W-:-:S07]  /*01b0*/  ISETP.GE.AND P1, PT, R0, RZ, PT ;  /* 0x000000ff0000720c */ /* 0x000fce0003f26270 */
[----:B------:R-:W-:-:S06]  /*01c0*/  @P0 IADD3 R3, PT, PT, R3, 0x1, RZ ;  /* 0x0000000103030810 */ /* 0x000fcc0007ffe0ff */
[----:B------:R-:W-:Y:S01]  /*01d0*/  @!P1 IMAD.MOV R3, RZ, RZ, -R3 ;  /* 0x000000ffff039224 */ /* 0x000fe200078e0a03 */
[----:B------:R-:W-:-:S04]  /*01e0*/  @!P2 LOP3.LUT R3, RZ, R8, RZ, 0x33, !PT ;  /* 0x00000008ff03a212 */ /* 0x000fc800078e33ff */
[C---:B--2---:R-:W-:Y:S01]  /*01f0*/  IADD3 R0, PT, PT, -R3.reuse, UR6, RZ ;  /* 0x0000000603007c10 */ /* 0x044fe2000fffe1ff */
[----:B------:R-:W-:-:S04]  /*0200*/  IMAD R3, R3, R8, UR6 ;  /* 0x0000000603037e24 */ /* 0x000fc8000f8e0208 */
[----:B------:R-:W-:Y:S02]  /*0210*/  IMAD R5, R0, R8, R9 ;  /* 0x0000000800057224 */ /* 0x000fe400078e0209 */
[----:B0-----:R-:W-:-:S04]  /*0220*/  IMAD.WIDE R2, R3, 0x4, R6 ;  /* 0x0000000403027825 */ /* 0x001fc800078e0206 */
[----:B------:R-:W-:Y:S01]  /*0230*/  IMAD.WIDE R4, R5, 0x4, R6 ;  /* 0x0000000405047825 */ /* 0x000fe200078e0206 */
[----:B---3--:R-:W2:Y:S05]  /*0240*/  LDG.E R8, desc[UR4][R2.64] ;  /* 0x0000000402087981 */ /* 0x008eaa000c1e1900 */
[----:B------:R-:W3:Y:S02]  /*0250*/  LDG.E R5, desc[UR4][R4.64] ;  /* 0x0000000404057981 */ /* 0x000ee4000c1e1900 */
[----:B---3--:R-:W-:-:S04]  /*0260*/  ISETP.NE.AND P0, PT, R5, -0x1, PT ;  /* 0xffffffff0500780c */ /* 0x008fc80003f05270 */
[----:B--2---:R-:W-:-:S13]  /*0270*/  ISETP.EQ.OR P0, PT, R8, -0x1, !P0 ;  /* 0xffffffff0800780c */ /* 0x004fda0004702670 */
[----:B------:R-:W-:Y:S05]  /*0280*/  @P0 EXIT ;  /* 0x000000000000094d */ /* 0x000fea0003800000 */
[----:B------:R-:W-:-:S05]  /*0290*/  IMAD.WIDE R2, R9, 0x4, R6 ;  /* 0x0000000409027825 */ /* 0x000fca00078e0206 */
[----:B------:R-:W2:Y:S01]  /*02a0*/  LDG.E R0, desc[UR4][R2.64] ;  /* 0x0000000402007981 */ /* 0x000ea2000c1e1900 */
[----:B------:R-:W-:-:S04]  /*02b0*/  IADD3 R5, PT, PT, R8, R5, RZ ;  /* 0x0000000508057210 */ /* 0x000fc80007ffe0ff */
[C---:B--2---:R-:W-:Y:S02]  /*02c0*/  ISETP.GT.AND P0, PT, R0.reuse, R5, PT ;  /* 0x000000050000720c */ /* 0x044fe40003f04270 */
[----:B------:R-:W-:-:S13]  /*02d0*/  ISETP.NE.AND P1, PT, R0, -0x1, PT ;  /* 0xffffffff0000780c */ /* 0x000fda0003f25270 */
[----:B------:R-:W-:Y:S05]  /*02e0*/  @!P0 EXIT P1 ;  /* 0x000000000000894d */ /* 0x000fea0000800000 */
[----:B------:R-:W-:Y:S01]  /*02f0*/  STG.E desc[UR4][R2.64], R5 ;  /* 0x0000000502007986 */ /* 0x000fe2000c101904 */
[----:B------:R-:W-:Y:S05]  /*0300*/  EXIT ;  /* 0x000000000000794d */ /* 0x000fea0003800000 */
.L_x_0:
[----:B------:R-:W-:-:S00]  /*0310*/  BRA `(.L_x_0) ;  /* 0xfffffffc00fc7947 */ /* 0x000fc0000383ffff */
[----:B------:R-:W-:-:S00]  /*0320*/  NOP ;  /* 0x0000000000007918 */ /* 0x000fc00000000000 */
        /* <DEDUP_REMOVED lines=13> */
.L_x_1:


//--------------------- .nv.shared.reserved.0     --------------------------
	.section	.nv.shared.reserved.0,"aw",@nobits
	.weak		__nv_reservedSMEM_offset_0_alias
	.size		__nv_reservedSMEM_offset_0_alias, 0, 64
	.other		__nv_reservedSMEM_offset_0_alias,@"STO_CUDA_RESERVED_SHARED STV_DEFAULT"
__nv_reservedSMEM_offset_0_alias:
	.zero		0
	.zero		64


//--------------------- .nv.constant0._Z10apspKerneliiPi --------------------------
	.section	.nv.constant0._Z10apspKerneliiPi,"a",@progbits
	.sectionflags	@""
	.align	4
.nv.constant0._Z10apspKerneliiPi:
	.zero		912


//--------------------- SYMBOLS --------------------------

	.type		.nv.reservedSmem.offset0,@object
	.size		.nv.reservedSmem.offset0,0x4
